	.headerflags	@"EF_CUDA_TEXMODE_UNIFIED EF_CUDA_64BIT_ADDRESS EF_CUDA_ACCELERATORS EF_CUDA_SM90 EF_CUDA_VIRTUAL_SM(EF_CUDA_SM90)"
	.elftype	@"ET_EXEC"


//--------------------- .nv.info                  --------------------------
	.section	.nv.info,"",@"SHT_CUDA_INFO"
	.align	4


	//----- nvinfo : EIATTR_REGCOUNT
	.align		4
        /*0000*/ 	.byte	0x04, 0x2f
        /*0002*/ 	.short	(.L_1 - .L_0)
	.align		4
.L_0:
        /*0004*/ 	.word	index@(triton_poi_fused_convolution_leaky_relu_45)
        /*0008*/ 	.word	0x0000000e


	//----- nvinfo : EIATTR_MIN_STACK_SIZE
	.align		4
.L_1:
        /*000c*/ 	.byte	0x04, 0x12
        /*000e*/ 	.short	(.L_3 - .L_2)
	.align		4
.L_2:
        /*0010*/ 	.word	index@(triton_poi_fused_convolution_leaky_relu_45)
        /*0014*/ 	.word	0x00000000


	//----- nvinfo : EIATTR_FRAME_SIZE
	.align		4
.L_3:
        /*0018*/ 	.byte	0x04, 0x11
        /*001a*/ 	.short	(.L_5 - .L_4)
	.align		4
.L_4:
        /*001c*/ 	.word	index@(triton_poi_fused_convolution_leaky_relu_45)
        /*0020*/ 	.word	0x00000000


	//----- nvinfo : EIATTR_MIN_STACK_SIZE
	.align		4
.L_5:
        /*0024*/ 	.byte	0x04, 0x12
        /*0026*/ 	.short	(.L_7 - .L_6)
	.align		4
.L_6:
        /*0028*/ 	.word	index@(triton_poi_fused_convolution_leaky_relu_45)
        /*002c*/ 	.word	0x00000000
.L_7:


//--------------------- .nv.info.triton_poi_fused_convolution_leaky_relu_45 --------------------------
	.section	.nv.info.triton_poi_fused_convolution_leaky_relu_45,"",@"SHT_CUDA_INFO"
	.sectionflags	@""
	.align	4


	//----- nvinfo : EIATTR_CUDA_API_VERSION
	.align		4
        /*0000*/ 	.byte	0x04, 0x37
        /*0002*/ 	.short	(.L_9 - .L_8)
.L_8:
        /*0004*/ 	.word	0x0000007c


	//----- nvinfo : EIATTR_KPARAM_INFO
	.align		4
.L_9:
        /*0008*/ 	.byte	0x04, 0x17
        /*000a*/ 	.short	(.L_11 - .L_10)
.L_10:
        /*000c*/ 	.word	0x00000000
        /*0010*/ 	.short	0x0003
        /*0012*/ 	.short	0x0018
        /*0014*/ 	.byte	0x00, 0xf0, 0x11, 0x00


	//----- nvinfo : EIATTR_KPARAM_INFO
	.align		4
.L_11:
        /*0018*/ 	.byte	0x04, 0x17
        /*001a*/ 	.short	(.L_13 - .L_12)
.L_12:
        /*001c*/ 	.word	0x00000000
        /*0020*/ 	.short	0x0002
        /*0022*/ 	.short	0x0010
        /*0024*/ 	.byte	0x00, 0xf4, 0x21, 0x00


	//----- nvinfo : EIATTR_KPARAM_INFO
	.align		4
.L_13:
        /*0028*/ 	.byte	0x04, 0x17
        /*002a*/ 	.short	(.L_15 - .L_14)
.L_14:
        /*002c*/ 	.word	0x00000000
        /*0030*/ 	.short	0x0001
        /*0032*/ 	.short	0x0008
        /*0034*/ 	.byte	0x00, 0xf4, 0x21, 0x00


	//----- nvinfo : EIATTR_KPARAM_INFO
	.align		4
.L_15:
        /*0038*/ 	.byte	0x04, 0x17
        /*003a*/ 	.short	(.L_17 - .L_16)
.L_16:
        /*003c*/ 	.word	0x00000000
        /*0040*/ 	.short	0x0000
        /*0042*/ 	.short	0x0000
        /*0044*/ 	.byte	0x00, 0xf4, 0x21, 0x00


	//----- nvinfo : EIATTR_SPARSE_MMA_MASK
	.align		4
.L_17:
        /*0048*/ 	.byte	0x03, 0x50
        /*004a*/ 	.short	0x0000


	//----- nvinfo : EIATTR_MAXREG_COUNT
	.align		4
        /*004c*/ 	.byte	0x03, 0x1b
        /*004e*/ 	.short	0x00ff


	//----- nvinfo : EIATTR_EXIT_INSTR_OFFSETS
	.align		4
        /*0050*/ 	.byte	0x04, 0x1c
        /*0052*/ 	.short	(.L_19 - .L_18)


	//   ....[0]....
.L_18:
        /*0054*/ 	.word	0x000001f0


	//   ....[1]....
        /*0058*/ 	.word	0x00000210


	//----- nvinfo : EIATTR_REQNTID
	.align		4
.L_19:
        /*005c*/ 	.byte	0x04, 0x10
        /*005e*/ 	.short	(.L_21 - .L_20)
.L_20:
        /*0060*/ 	.word	0x00000080
        /*0064*/ 	.word	0x00000001
        /*0068*/ 	.word	0x00000001


	//----- nvinfo : EIATTR_CBANK_PARAM_SIZE
	.align		4
.L_21:
        /*006c*/ 	.byte	0x03, 0x19
        /*006e*/ 	.short	0x001c


	//----- nvinfo : EIATTR_PARAM_CBANK
	.align		4
        /*0070*/ 	.byte	0x04, 0x0a
        /*0072*/ 	.short	(.L_23 - .L_22)
	.align		4
.L_22:
        /*0074*/ 	.word	index@(.nv.constant0.triton_poi_fused_convolution_leaky_relu_45)
        /*0078*/ 	.short	0x0210
        /*007a*/ 	.short	0x001c


	//----- nvinfo : EIATTR_SW_WAR
	.align		4
.L_23:
        /*007c*/ 	.byte	0x04, 0x36
        /*007e*/ 	.short	(.L_25 - .L_24)
.L_24:
        /*0080*/ 	.word	0x00000008
.L_25:


//--------------------- .nv.callgraph             --------------------------
	.section	.nv.callgraph,"",@"SHT_CUDA_CALLGRAPH"
	.align	4
	.sectionentsize	8
	.align		4
        /*0000*/ 	.word	0x00000000
	.align		4
        /*0004*/ 	.word	0xffffffff
	.align		4
        /*0008*/ 	.word	0x00000000
	.align		4
        /*000c*/ 	.word	0xfffffffe
	.align		4
        /*0010*/ 	.word	0x00000000
	.align		4
        /*0014*/ 	.word	0xfffffffd
	.align		4
        /*0018*/ 	.word	0x00000000
	.align		4
        /*001c*/ 	.word	0xfffffffc


//--------------------- .text.triton_poi_fused_convolution_leaky_relu_45 --------------------------
	.section	.text.triton_poi_fused_convolution_leaky_relu_45,"ax",@progbits
	.align	128
        .global         triton_poi_fused_convolution_leaky_relu_45
        .type           triton_poi_fused_convolution_leaky_relu_45,@function
        .size           triton_poi_fused_convolution_leaky_relu_45,(.L_x_1 - triton_poi_fused_convolution_leaky_relu_45)
        .other          triton_poi_fused_convolution_leaky_relu_45,@"STO_CUDA_ENTRY STV_DEFAULT"
triton_poi_fused_convolution_leaky_relu_45:
.text.triton_poi_fused_convolution_leaky_relu_45:
[----:B------:R-:W0:Y:S02]  /*0000*/  LDC R1, c[0x0][0x28] ;  /* 0x00000a00ff017b82 */ /* 0x000e240000000800 */
[----:B------:R-:W1:Y:S01]  /*0010*/  S2R R0, SR_TID.X ;  /* 0x0000000000007919 */ /* 0x000e620000002100 */
[----:B------:R-:W2:Y:S01]  /*0020*/  LDC.64 R4, c[0x0][0x218] ;  /* 0x00008600ff047b82 */ /* 0x000ea20000000a00 */
[----:B------:R-:W-:Y:S01]  /*0030*/  ULDC.64 UR4, c[0x0][0x208] ;  /* 0x0000820000047ab9 */ /* 0x000fe20000000a00 */
[----:B------:R-:W-:Y:S01]  /*0040*/  ULDC.64 UR6, c[0x0][0x220] ;  /* 0x0000880000067ab9 */ /* 0x000fe20000000a00 */
[----:B------:R-:W3:Y:S01]  /*0050*/  S2R R7, SR_CTAID.X ;  /* 0x0000000000077919 */ /* 0x000ee20000002500 */
[----:B-1----:R-:W-:Y:S02]  /*0060*/  LOP3.LUT R0, R0, 0x7f, RZ, 0xc0, !PT ;  /* 0x0000007f00007812 */ /* 0x002fe400078ec0ff */
[----:B---3--:R-:W-:-:S03]  /*0070*/  SHF.R.U32.HI R2, RZ, 0x18, R7 ;  /* 0x00000018ff027819 */ /* 0x008fc60000011607 */
[----:B------:R-:W-:Y:S01]  /*0080*/  IMAD R7, R7, 0x80, R0 ;  /* 0x0000008007077824 */ /* 0x000fe200078e0200 */
[----:B------:R-:W-:Y:S02]  /*0090*/  SGXT.U32 R0, R2, 0x1 ;  /* 0x000000010200781a */ /* 0x000fe40000000000 */
[----:B------:R-:W1:Y:S02]  /*00a0*/  LDC.64 R2, c[0x0][0x210] ;  /* 0x00008400ff027b82 */ /* 0x000e640000000a00 */
[C---:B------:R-:W-:Y:S01]  /*00b0*/  ISETP.GE.AND P1, PT, R7.reuse, 0x800, PT ;  /* 0x000008000700780c */ /* 0x040fe20003f26270 */
[----:B------:R-:W-:-:S05]  /*00c0*/  IMAD.IADD R0, R7, 0x1, R0 ;  /* 0x0000000107007824 */ /* 0x000fca00078e0200 */
[--C-:B------:R-:W-:Y:S02]  /*00d0*/  SHF.R.S32.HI R6, RZ, 0x1, R0.reuse ;  /* 0x00000001ff067819 */ /* 0x100fe40000011400 */
[----:B------:R-:W-:Y:S01]  /*00e0*/  SHF.R.S32.HI R9, RZ, 0x1f, R0 ;  /* 0x0000001fff097819 */ /* 0x000fe20000011400 */
[----:B------:R-:W-:-:S03]  /*00f0*/  IMAD.MOV.U32 R0, RZ, RZ, RZ ;  /* 0x000000ffff007224 */ /* 0x000fc600078e00ff */
[----:B------:R-:W-:-:S04]  /*0100*/  LEA.HI R9, R9, R6, RZ, 0x8 ;  /* 0x0000000609097211 */ /* 0x000fc800078f40ff */
[----:B------:R-:W-:-:S05]  /*0110*/  LOP3.LUT R9, R9, 0xffffff00, RZ, 0xc0, !PT ;  /* 0xffffff0009097812 */ /* 0x000fca00078ec0ff */
[----:B------:R-:W-:Y:S02]  /*0120*/  IMAD.IADD R9, R6, 0x1, -R9 ;  /* 0x0000000106097824 */ /* 0x000fe400078e0a09 */
[----:B-1----:R-:W-:-:S04]  /*0130*/  IMAD.WIDE R2, R7, 0x4, R2 ;  /* 0x0000000407027825 */ /* 0x002fc800078e0202 */
[----:B--2---:R-:W-:Y:S01]  /*0140*/  IMAD.WIDE R4, R9, 0x4, R4 ;  /* 0x0000000409047825 */ /* 0x004fe200078e0204 */
[----:B------:R-:W2:Y:S03]  /*0150*/  @!P1 LDG.E R0, desc[UR4][R2.64] ;  /* 0x0000000402009981 */ /* 0x000ea6000c1e1900 */
[----:B------:R-:W-:-:S06]  /*0160*/  IMAD.MOV.U32 R9, RZ, RZ, RZ ;  /* 0x000000ffff097224 */ /* 0x000fcc00078e00ff */
[----:B------:R-:W2:Y:S01]  /*0170*/  @!P1 LDG.E.EL R9, desc[UR4][R4.64] ;  /* 0x0000000404099981 */ /* 0x000ea2000c2e1900 */
[----:B------:R-:W-:-:S04]  /*0180*/  IADD3 R6, P2, R7, UR6, RZ ;  /* 0x0000000607067c10 */ /* 0x000fc8000ff5e0ff */
[----:B------:R-:W-:Y:S02]  /*0190*/  LEA.HI.X.SX32 R7, R7, UR7, 0x1, P2 ;  /* 0x0000000707077c11 */ /* 0x000fe400090f0eff */
[----:B--2---:R-:W-:-:S04]  /*01a0*/  FSETP.GT.AND P0, PT, R0, -R9, PT ;  /* 0x800000090000720b */ /* 0x004fc80003f04000 */
[----:B------:R-:W-:Y:S01]  /*01b0*/  SEL R11, RZ, 0x1, !P0 ;  /* 0x00000001ff0b7807 */ /* 0x000fe20004000000 */
[----:B------:R-:W-:-:S04]  /*01c0*/  FADD R9, R9, R0 ;  /* 0x0000000009097221 */ /* 0x000fc80000000000 */
[----:B------:R1:W-:Y:S04]  /*01d0*/  @!P1 STG.E.U8 desc[UR4][R6.64], R11 ;  /* 0x0000000b06009986 */ /* 0x0003e8000c101104 */
[----:B------:R-:W-:Y:S01]  /*01e0*/  @!P0 FMUL R9, R9, 0.10000000149011611938 ;  /* 0x3dcccccd09098820 */ /* 0x000fe20000400000 */
[----:B------:R-:W-:Y:S06]  /*01f0*/  @P1 EXIT ;  /* 0x000000000000194d */ /* 0x000fec0003800000 */
[----:B------:R-:W-:Y:S01]  /*0200*/  STG.E desc[UR4][R2.64], R9 ;  /* 0x0000000902007986 */ /* 0x000fe2000c101904 */
[----:B------:R-:W-:Y:S05]  /*0210*/  EXIT ;  /* 0x000000000000794d */ /* 0x000fea0003800000 */
.L_x_0:
[----:B------:R-:W-:-:S00]  /*0220*/  BRA `(.L_x_0) ;  /* 0xfffffffc00fc7947 */ /* 0x000fc0000383ffff */
[----:B------:R-:W-:-:S00]  /*0230*/  NOP ;  /* 0x0000000000007918 */ /* 0x000fc00000000000 */
        /* <DEDUP_REMOVED lines=12> */
.L_x_1:


//--------------------- .nv.constant0.triton_poi_fused_convolution_leaky_relu_45 --------------------------
	.section	.nv.constant0.triton_poi_fused_convolution_leaky_relu_45,"a",@progbits
	.sectionflags	@""
	.align	4
.nv.constant0.triton_poi_fused_convolution_leaky_relu_45:
	.zero		556
